//
// Generated by NVIDIA NVVM Compiler
//
// Compiler Build ID: CL-36424714
// Cuda compilation tools, release 13.0, V13.0.88
// Based on NVVM 20.0.0
//

.version 9.0
.target sm_100
.address_size 64

	// .globl	_Z13odd_even_stepPii

.visible .entry _Z13odd_even_stepPii(
	.param .u64 .ptr .align 1 _Z13odd_even_stepPii_param_0,
	.param .u32 _Z13odd_even_stepPii_param_1
)
{
	.reg .pred 	%p<6>;
	.reg .b32 	%r<10>;
	.reg .b64 	%rd<5>;

	ld.param.u64 	%rd2, [_Z13odd_even_stepPii_param_0];
	ld.param.u32 	%r4, [_Z13odd_even_stepPii_param_1];
	mov.u32 	%r5, %ctaid.x;
	mov.u32 	%r6, %ntid.x;
	mov.u32 	%r7, %tid.x;
	mad.lo.s32 	%r1, %r5, %r6, %r7;
	add.s32 	%r8, %r4, -1;
	setp.ge.s32 	%p1, %r1, %r8;
	and.b32  	%r9, %r1, 1;
	setp.eq.b32 	%p2, %r9, 1;
	not.pred 	%p3, %p2;
	or.pred  	%p4, %p3, %p1;
	@%p4 bra 	$L__BB0_3;
	cvta.to.global.u64 	%rd3, %rd2;
	mul.wide.s32 	%rd4, %r1, 4;
	add.s64 	%rd1, %rd3, %rd4;
	ld.global.u32 	%r2, [%rd1];
	ld.global.u32 	%r3, [%rd1+4];
	setp.le.s32 	%p5, %r2, %r3;
	@%p5 bra 	$L__BB0_3;
	st.global.u32 	[%rd1], %r3;
	st.global.u32 	[%rd1+4], %r2;
$L__BB0_3:
	ret;

}
	// .globl	_Z13even_odd_stepPii
.visible .entry _Z13even_odd_stepPii(
	.param .u64 .ptr .align 1 _Z13even_odd_stepPii_param_0,
	.param .u32 _Z13even_odd_stepPii_param_1
)
{
	.reg .pred 	%p<5>;
	.reg .b32 	%r<10>;
	.reg .b64 	%rd<5>;

	ld.param.u64 	%rd2, [_Z13even_odd_stepPii_param_0];
	ld.param.u32 	%r4, [_Z13even_odd_stepPii_param_1];
	mov.u32 	%r5, %ctaid.x;
	mov.u32 	%r6, %ntid.x;
	mov.u32 	%r7, %tid.x;
	mad.lo.s32 	%r1, %r5, %r6, %r7;
	add.s32 	%r8, %r4, -1;
	setp.ge.s32 	%p1, %r1, %r8;
	and.b32  	%r9, %r1, -2147483647;
	setp.eq.s32 	%p2, %r9, 1;
	or.pred  	%p3, %p2, %p1;
	@%p3 bra 	$L__BB1_3;
	cvta.to.global.u64 	%rd3, %rd2;
	mul.wide.s32 	%rd4, %r1, 4;
	add.s64 	%rd1, %rd3, %rd4;
	ld.global.u32 	%r2, [%rd1];
	ld.global.u32 	%r3, [%rd1+4];
	setp.le.s32 	%p4, %r2, %r3;
	@%p4 bra 	$L__BB1_3;
	st.global.u32 	[%rd1], %r3;
	st.global.u32 	[%rd1+4], %r2;
$L__BB1_3:
	ret;

}


// ===== COMPILED SASS (sm_100) =====

	.target	sm_100

	.elftype	@"ET_EXEC"


//--------------------- .note.nv.tkinfo           --------------------------
	.section	.note.nv.tkinfo,"",@"SHT_NOTE"
	.sectionflags	@"SHF_NOTE_NV_TKINFO"
	.tkinfo
        /*0018*/ 	.word	0x00000002
        /*0030*/ 	.string	""
        /*0030*/ 	.string	"ptxas"
        /*0030*/ 	.string	"Cuda compilation tools, release 13.0, V13.0.88"
        /*0030*/ 	.string	"Build cuda_13.0.r13.0/compiler.36424714_0"
        /*0030*/ 	.string	"-arch sm_100 -m 64 "



//--------------------- .note.nv.cuinfo           --------------------------
	.section	.note.nv.cuinfo,"",@"SHT_NOTE"
	.sectionflags	@"SHF_NOTE_NV_CUINFO"
        /*0018*/ 	.short	0x0002
        /*001a*/ 	.short	0x0064
        /*001c*/ 	.short	0x0082
	.zero		2


//--------------------- .nv.info                  --------------------------
	.section	.nv.info,"",@"SHT_CUDA_INFO"
	.align	4


	//----- nvinfo : EIATTR_REGCOUNT
	.align		4
        /*0000*/ 	.byte	0x04, 0x2f
        /*0002*/ 	.short	(.L_1 - .L_0)
	.align		4
.L_0:
        /*0004*/ 	.word	index@(_Z13odd_even_stepPii)
        /*0008*/ 	.word	0x00000008


	//----- nvinfo : EIATTR_FRAME_SIZE
	.align		4
.L_1:
        /*000c*/ 	.byte	0x04, 0x11
        /*000e*/ 	.short	(.L_3 - .L_2)
	.align		4
.L_2:
        /*0010*/ 	.word	index@(_Z13odd_even_stepPii)
        /*0014*/ 	.word	0x00000000


	//----- nvinfo : EIATTR_REGCOUNT
	.align		4
.L_3:
        /*0018*/ 	.byte	0x04, 0x2f
        /*001a*/ 	.short	(.L_5 - .L_4)
	.align		4
.L_4:
        /*001c*/ 	.word	index@(_Z13even_odd_stepPii)
        /*0020*/ 	.word	0x00000008


	//----- nvinfo : EIATTR_FRAME_SIZE
	.align		4
.L_5:
        /*0024*/ 	.byte	0x04, 0x11
        /*0026*/ 	.short	(.L_7 - .L_6)
	.align		4
.L_6:
        /*0028*/ 	.word	index@(_Z13even_odd_stepPii)
        /*002c*/ 	.word	0x00000000


	//----- nvinfo : EIATTR_MIN_STACK_SIZE
	.align		4
.L_7:
        /*0030*/ 	.byte	0x04, 0x12
        /*0032*/ 	.short	(.L_9 - .L_8)
	.align		4
.L_8:
        /*0034*/ 	.word	index@(_Z13even_odd_stepPii)
        /*0038*/ 	.word	0x00000000


	//----- nvinfo : EIATTR_MIN_STACK_SIZE
	.align		4
.L_9:
        /*003c*/ 	.byte	0x04, 0x12
        /*003e*/ 	.short	(.L_11 - .L_10)
	.align		4
.L_10:
        /*0040*/ 	.word	index@(_Z13odd_even_stepPii)
        /*0044*/ 	.word	0x00000000
.L_11:


//--------------------- .nv.compat                --------------------------
	.section	.nv.compat,"",@"SHT_CUDA_COMPAT_INFO"
	.align	4
        /*0000*/ 	.byte	0x02, 0x09, 0x00, 0x00, 0x02, 0x02, 0x01, 0x00, 0x02, 0x05, 0x05, 0x00, 0x03, 0x07, 0x01, 0x01
        /*0010*/ 	.byte	0x02, 0x03, 0x00, 0x00, 0x02, 0x06, 0x01, 0x00, 0x04, 0x0b, 0x08, 0x00, 0x09, 0x00, 0x00, 0x00
        /*0020*/ 	.byte	0x00, 0x00, 0x00, 0x00


//--------------------- .nv.info._Z13even_odd_stepPii --------------------------
	.section	.nv.info._Z13even_odd_stepPii,"",@"SHT_CUDA_INFO"
	.sectionflags	@""
	.align	4


	//----- nvinfo : EIATTR_CUDA_API_VERSION
	.align		4
        /*0000*/ 	.byte	0x04, 0x37
        /*0002*/ 	.short	(.L_13 - .L_12)
.L_12:
        /*0004*/ 	.word	0x00000082


	//----- nvinfo : EIATTR_KPARAM_INFO
	.align		4
.L_13:
        /*0008*/ 	.byte	0x04, 0x17
        /*000a*/ 	.short	(.L_15 - .L_14)
.L_14:
        /*000c*/ 	.word	0x00000000
        /*0010*/ 	.short	0x0001
        /*0012*/ 	.short	0x0008
        /*0014*/ 	.byte	0x00, 0xf0, 0x11, 0x00


	//----- nvinfo : EIATTR_KPARAM_INFO
	.align		4
.L_15:
        /*0018*/ 	.byte	0x04, 0x17
        /*001a*/ 	.short	(.L_17 - .L_16)
.L_16:
        /*001c*/ 	.word	0x00000000
        /*0020*/ 	.short	0x0000
        /*0022*/ 	.short	0x0000
        /*0024*/ 	.byte	0x00, 0xf5, 0x21, 0x00


	//----- nvinfo : EIATTR_SPARSE_MMA_MASK
	.align		4
.L_17:
        /*0028*/ 	.byte	0x03, 0x50
        /*002a*/ 	.short	0x0000


	//----- nvinfo : EIATTR_MAXREG_COUNT
	.align		4
        /*002c*/ 	.byte	0x03, 0x1b
        /*002e*/ 	.short	0x00ff


	//----- nvinfo : EIATTR_MERCURY_ISA_VERSION
	.align		4
        /*0030*/ 	.byte	0x03, 0x5f
        /*0032*/ 	.short	0x0101


	//----- nvinfo : EIATTR_VRC_CTA_INIT_COUNT
	.align		4
        /*0034*/ 	.byte	0x02, 0x4a
	.zero		1
	.zero		1


	//----- nvinfo : EIATTR_EXIT_INSTR_OFFSETS
	.align		4
        /*0038*/ 	.byte	0x04, 0x1c
        /*003a*/ 	.short	(.L_19 - .L_18)


	//   ....[0]....
.L_18:
        /*003c*/ 	.word	0x000000a0


	//   ....[1]....
        /*0040*/ 	.word	0x00000110


	//   ....[2]....
        /*0044*/ 	.word	0x00000140


	//----- nvinfo : EIATTR_CBANK_PARAM_SIZE
	.align		4
.L_19:
        /*0048*/ 	.byte	0x03, 0x19
        /*004a*/ 	.short	0x000c


	//----- nvinfo : EIATTR_PARAM_CBANK
	.align		4
        /*004c*/ 	.byte	0x04, 0x0a
        /*004e*/ 	.short	(.L_21 - .L_20)
	.align		4
.L_20:
        /*0050*/ 	.word	index@(.nv.constant0._Z13even_odd_stepPii)
        /*0054*/ 	.short	0x0380
        /*0056*/ 	.short	0x000c


	//----- nvinfo : EIATTR_SW_WAR
	.align		4
.L_21:
        /*0058*/ 	.byte	0x04, 0x36
        /*005a*/ 	.short	(.L_23 - .L_22)
.L_22:
        /*005c*/ 	.word	0x00000008
.L_23:


//--------------------- .nv.info._Z13odd_even_stepPii --------------------------
	.section	.nv.info._Z13odd_even_stepPii,"",@"SHT_CUDA_INFO"
	.sectionflags	@""
	.align	4


	//----- nvinfo : EIATTR_CUDA_API_VERSION
	.align		4
        /*0000*/ 	.byte	0x04, 0x37
        /*0002*/ 	.short	(.L_25 - .L_24)
.L_24:
        /*0004*/ 	.word	0x00000082


	//----- nvinfo : EIATTR_KPARAM_INFO
	.align		4
.L_25:
        /*0008*/ 	.byte	0x04, 0x17
        /*000a*/ 	.short	(.L_27 - .L_26)
.L_26:
        /*000c*/ 	.word	0x00000000
        /*0010*/ 	.short	0x0001
        /*0012*/ 	.short	0x0008
        /*0014*/ 	.byte	0x00, 0xf0, 0x11, 0x00


	//----- nvinfo : EIATTR_KPARAM_INFO
	.align		4
.L_27:
        /*0018*/ 	.byte	0x04, 0x17
        /*001a*/ 	.short	(.L_29 - .L_28)
.L_28:
        /*001c*/ 	.word	0x00000000
        /*0020*/ 	.short	0x0000
        /*0022*/ 	.short	0x0000
        /*0024*/ 	.byte	0x00, 0xf5, 0x21, 0x00


	//----- nvinfo : EIATTR_SPARSE_MMA_MASK
	.align		4
.L_29:
        /*0028*/ 	.byte	0x03, 0x50
        /*002a*/ 	.short	0x0000


	//----- nvinfo : EIATTR_MAXREG_COUNT
	.align		4
        /*002c*/ 	.byte	0x03, 0x1b
        /*002e*/ 	.short	0x00ff


	//----- nvinfo : EIATTR_MERCURY_ISA_VERSION
	.align		4
        /*0030*/ 	.byte	0x03, 0x5f
        /*0032*/ 	.short	0x0101


	//----- nvinfo : EIATTR_VRC_CTA_INIT_COUNT
	.align		4
        /*0034*/ 	.byte	0x02, 0x4a
	.zero		1
	.zero		1


	//----- nvinfo : EIATTR_EXIT_INSTR_OFFSETS
	.align		4
        /*0038*/ 	.byte	0x04, 0x1c
        /*003a*/ 	.short	(.L_31 - .L_30)


	//   ....[0]....
.L_30:
        /*003c*/ 	.word	0x000000a0


	//   ....[1]....
        /*0040*/ 	.word	0x00000110


	//   ....[2]....
        /*0044*/ 	.word	0x00000140


	//----- nvinfo : EIATTR_CBANK_PARAM_SIZE
	.align		4
.L_31:
        /*0048*/ 	.byte	0x03, 0x19
        /*004a*/ 	.short	0x000c


	//----- nvinfo : EIATTR_PARAM_CBANK
	.align		4
        /*004c*/ 	.byte	0x04, 0x0a
        /*004e*/ 	.short	(.L_33 - .L_32)
	.align		4
.L_32:
        /*0050*/ 	.word	index@(.nv.constant0._Z13odd_even_stepPii)
        /*0054*/ 	.short	0x0380
        /*0056*/ 	.short	0x000c


	//----- nvinfo : EIATTR_SW_WAR
	.align		4
.L_33:
        /*0058*/ 	.byte	0x04, 0x36
        /*005a*/ 	.short	(.L_35 - .L_34)
.L_34:
        /*005c*/ 	.word	0x00000008
.L_35:


//--------------------- .nv.callgraph             --------------------------
	.section	.nv.callgraph,"",@"SHT_CUDA_CALLGRAPH"
	.align	4
	.sectionentsize	8
	.align		4
        /*0000*/ 	.word	0x00000000
	.align		4
        /*0004*/ 	.word	0xffffffff
	.align		4
        /*0008*/ 	.word	0x00000000
	.align		4
        /*000c*/ 	.word	0xfffffffe
	.align		4
        /*0010*/ 	.word	0x00000000
	.align		4
        /*0014*/ 	.word	0xfffffffd
	.align		4
        /*0018*/ 	.word	0x00000000
	.align		4
        /*001c*/ 	.word	0xfffffffc


//--------------------- .text._Z13even_odd_stepPii --------------------------
	.section	.text._Z13even_odd_stepPii,"ax",@progbits
	.align	128
        .global         _Z13even_odd_stepPii
        .type           _Z13even_odd_stepPii,@function
        .size           _Z13even_odd_stepPii,(.L_x_2 - _Z13even_odd_stepPii)
        .other          _Z13even_odd_stepPii,@"STO_CUDA_ENTRY STV_DEFAULT"
_Z13even_odd_stepPii:
.text._Z13even_odd_stepPii:
[----:B------:R-:W-:Y:S01]  /*0000*/  LDC R1, c[0x0][0x37c] ;  /* 0x0000df00ff017b82 */ /* 0x000fe20000000800 */
[----:B------:R-:W0:Y:S07]  /*0010*/  S2R R0, SR_TID.X ;  /* 0x0000000000007919 */ /* 0x000e2e0000002100 */
[----:B------:R-:W0:Y:S01]  /*0020*/  S2UR UR5, SR_CTAID.X ;  /* 0x00000000000579c3 */ /* 0x000e220000002500 */
[----:B------:R-:W1:Y:S07]  /*0030*/  LDCU UR4, c[0x0][0x388] ;  /* 0x00007100ff0477ac */ /* 0x000e6e0008000800 */
[----:B------:R-:W0:Y:S01]  /*0040*/  LDC R5, c[0x0][0x360] ;  /* 0x0000d800ff057b82 */ /* 0x000e220000000800 */
[----:B-1----:R-:W-:Y:S01]  /*0050*/  UIADD3 UR4, UPT, UPT, UR4, -0x1, URZ ;  /* 0xffffffff04047890 */ /* 0x002fe2000fffe0ff */
[----:B0-----:R-:W-:-:S05]  /*0060*/  IMAD R5, R5, UR5, R0 ;  /* 0x0000000505057c24 */ /* 0x001fca000f8e0200 */
[C---:B------:R-:W-:Y:S02]  /*0070*/  ISETP.GE.AND P0, PT, R5.reuse, UR4, PT ;  /* 0x0000000405007c0c */ /* 0x040fe4000bf06270 */
[----:B------:R-:W-:-:S04]  /*0080*/  LOP3.LUT R0, R5, 0x80000001, RZ, 0xc0, !PT ;  /* 0x8000000105007812 */ /* 0x000fc800078ec0ff */
[----:B------:R-:W-:-:S13]  /*0090*/  ISETP.EQ.OR P0, PT, R0, 0x1, P0 ;  /* 0x000000010000780c */ /* 0x000fda0000702670 */
[----:B------:R-:W-:Y:S05]  /*00a0*/  @P0 EXIT ;  /* 0x000000000000094d */ /* 0x000fea0003800000 */
[----:B------:R-:W0:Y:S01]  /*00b0*/  LDC.64 R2, c[0x0][0x380] ;  /* 0x0000e000ff027b82 */ /* 0x000e220000000a00 */
[----:B------:R-:W1:Y:S01]  /*00c0*/  LDCU.64 UR4, c[0x0][0x358] ;  /* 0x00006b00ff0477ac */ /* 0x000e620008000a00 */
[----:B0-----:R-:W-:-:S05]  /*00d0*/  IMAD.WIDE R2, R5, 0x4, R2 ;  /* 0x0000000405027825 */ /* 0x001fca00078e0202 */
[----:B-1----:R-:W2:Y:S04]  /*00e0*/  LDG.E R5, desc[UR4][R2.64] ;  /* 0x0000000402057981 */ /* 0x002ea8000c1e1900 */
[----:B------:R-:W2:Y:S02]  /*00f0*/  LDG.E R0, desc[UR4][R2.64+0x4] ;  /* 0x0000040402007981 */ /* 0x000ea4000c1e1900 */
[----:B--2---:R-:W-:-:S13]  /*0100*/  ISETP.GT.AND P0, PT, R5, R0, PT ;  /* 0x000000000500720c */ /* 0x004fda0003f04270 */
[----:B------:R-:W-:Y:S05]  /*0110*/  @!P0 EXIT ;  /* 0x000000000000894d */ /* 0x000fea0003800000 */
[----:B------:R-:W-:Y:S04]  /*0120*/  STG.E desc[UR4][R2.64], R0 ;  /* 0x0000000002007986 */ /* 0x000fe8000c101904 */
[----:B------:R-:W-:Y:S01]  /*0130*/  STG.E desc[UR4][R2.64+0x4], R5 ;  /* 0x0000040502007986 */ /* 0x000fe2000c101904 */
[----:B------:R-:W-:Y:S05]  /*0140*/  EXIT ;  /* 0x000000000000794d */ /* 0x000fea0003800000 */
.L_x_0:
[----:B------:R-:W-:-:S00]  /*0150*/  BRA `(.L_x_0) ;  /* 0xfffffffc00fc7947 */ /* 0x000fc0000383ffff */
[----:B------:R-:W-:-:S00]  /*0160*/  NOP ;  /* 0x0000000000007918 */ /* 0x000fc00000000000 */
        /* <DEDUP_REMOVED lines=9> */
.L_x_2:


//--------------------- .text._Z13odd_even_stepPii --------------------------
	.section	.text._Z13odd_even_stepPii,"ax",@progbits
	.align	128
        .global         _Z13odd_even_stepPii
        .type           _Z13odd_even_stepPii,@function
        .size           _Z13odd_even_stepPii,(.L_x_3 - _Z13odd_even_stepPii)
        .other          _Z13odd_even_stepPii,@"STO_CUDA_ENTRY STV_DEFAULT"
_Z13odd_even_stepPii:
.text._Z13odd_even_stepPii:
        /* <DEDUP_REMOVED lines=9> */
[----:B------:R-:W-:-:S13]  /*0090*/  ISETP.NE.U32.OR P0, PT, R0, 0x1, P0 ;  /* 0x000000010000780c */ /* 0x000fda0000705470 */
        /* <DEDUP_REMOVED lines=11> */
.L_x_1:
        /* <DEDUP_REMOVED lines=11> */
.L_x_3:


//--------------------- .nv.shared.reserved.0     --------------------------
	.section	.nv.shared.reserved.0,"aw",@nobits
	.weak		__nv_reservedSMEM_offset_0_alias
	.size		__nv_reservedSMEM_offset_0_alias, 0, 64
	.other		__nv_reservedSMEM_offset_0_alias,@"STO_CUDA_RESERVED_SHARED STV_DEFAULT"
__nv_reservedSMEM_offset_0_alias:
	.zero		0
	.zero		64


//--------------------- .nv.constant0._Z13even_odd_stepPii --------------------------
	.section	.nv.constant0._Z13even_odd_stepPii,"a",@progbits
	.sectionflags	@""
	.align	4
.nv.constant0._Z13even_odd_stepPii:
	.zero		908


//--------------------- .nv.constant0._Z13odd_even_stepPii --------------------------
	.section	.nv.constant0._Z13odd_even_stepPii,"a",@progbits
	.sectionflags	@""
	.align	4
.nv.constant0._Z13odd_even_stepPii:
	.zero		908


//--------------------- SYMBOLS --------------------------

	.type		.nv.reservedSmem.offset0,@object
	.size		.nv.reservedSmem.offset0,0x4
